//
// Generated by NVIDIA NVVM Compiler
//
// Compiler Build ID: CL-36424714
// Cuda compilation tools, release 13.0, V13.0.88
// Based on NVVM 20.0.0
//

.version 9.0
.target sm_100
.address_size 64

	// .globl	_Z6kernelv
.extern .func  (.param .b32 func_retval0) vprintf
(
	.param .b64 vprintf_param_0,
	.param .b64 vprintf_param_1
)
;
.global .align 1 .b8 $str[17] = {66, 108, 111, 99, 107, 32, 110, 117, 109, 98, 101, 114, 32, 37, 100, 10};

.visible .entry _Z6kernelv()
{
	.local .align 8 .b8 	__local_depot0[8];
	.reg .b64 	%SP;
	.reg .b64 	%SPL;
	.reg .b32 	%r<4>;
	.reg .b64 	%rd<5>;

	mov.u64 	%SPL, __local_depot0;
	cvta.local.u64 	%SP, %SPL;
	add.u64 	%rd1, %SP, 0;
	add.u64 	%rd2, %SPL, 0;
	mov.u32 	%r1, %ctaid.x;
	st.local.u32 	[%rd2], %r1;
	mov.u64 	%rd3, $str;
	cvta.global.u64 	%rd4, %rd3;
	{ // callseq 0, 0
	.param .b64 param0;
	st.param.b64 	[param0], %rd4;
	.param .b64 param1;
	st.param.b64 	[param1], %rd1;
	.param .b32 retval0;
	call.uni (retval0), 
	vprintf, 
	(
	param0, 
	param1
	);
	ld.param.b32 	%r2, [retval0];
	} // callseq 0
	ret;

}


// ===== COMPILED SASS (sm_100) =====

	.target	sm_100

	.elftype	@"ET_EXEC"


//--------------------- .note.nv.tkinfo           --------------------------
	.section	.note.nv.tkinfo,"",@"SHT_NOTE"
	.sectionflags	@"SHF_NOTE_NV_TKINFO"
	.tkinfo
        /*0018*/ 	.word	0x00000002
        /*0030*/ 	.string	""
        /*0030*/ 	.string	"ptxas"
        /*0030*/ 	.string	"Cuda compilation tools, release 13.0, V13.0.88"
        /*0030*/ 	.string	"Build cuda_13.0.r13.0/compiler.36424714_0"
        /*0030*/ 	.string	"-arch sm_100 -m 64 "



//--------------------- .note.nv.cuinfo           --------------------------
	.section	.note.nv.cuinfo,"",@"SHT_NOTE"
	.sectionflags	@"SHF_NOTE_NV_CUINFO"
        /*0018*/ 	.short	0x0002
        /*001a*/ 	.short	0x0064
        /*001c*/ 	.short	0x0082
	.zero		2


//--------------------- .nv.info                  --------------------------
	.section	.nv.info,"",@"SHT_CUDA_INFO"
	.align	4


	//----- nvinfo : EIATTR_REGCOUNT
	.align		4
        /*0000*/ 	.byte	0x04, 0x2f
        /*0002*/ 	.short	(.L_2 - .L_1)
	.align		4
.L_1:
        /*0004*/ 	.word	index@(_Z6kernelv)
        /*0008*/ 	.word	0x00000018


	//----- nvinfo : EIATTR_FRAME_SIZE
	.align		4
.L_2:
        /*000c*/ 	.byte	0x04, 0x11
        /*000e*/ 	.short	(.L_4 - .L_3)
	.align		4
.L_3:
        /*0010*/ 	.word	index@(_Z6kernelv)
        /*0014*/ 	.word	0x00000008


	//----- nvinfo : EIATTR_MIN_STACK_SIZE
	.align		4
.L_4:
        /*0018*/ 	.byte	0x04, 0x12
        /*001a*/ 	.short	(.L_6 - .L_5)
	.align		4
.L_5:
        /*001c*/ 	.word	index@(_Z6kernelv)
        /*0020*/ 	.word	0x00000008
.L_6:


//--------------------- .nv.compat                --------------------------
	.section	.nv.compat,"",@"SHT_CUDA_COMPAT_INFO"
	.align	4
        /*0000*/ 	.byte	0x02, 0x09, 0x00, 0x00, 0x02, 0x02, 0x01, 0x00, 0x02, 0x05, 0x05, 0x00, 0x03, 0x07, 0x01, 0x01
        /*0010*/ 	.byte	0x02, 0x03, 0x00, 0x00, 0x02, 0x06, 0x01, 0x00, 0x04, 0x0b, 0x08, 0x00, 0x09, 0x00, 0x00, 0x00
        /*0020*/ 	.byte	0x00, 0x00, 0x00, 0x00


//--------------------- .nv.info._Z6kernelv       --------------------------
	.section	.nv.info._Z6kernelv,"",@"SHT_CUDA_INFO"
	.sectionflags	@""
	.align	4


	//----- nvinfo : EIATTR_CUDA_API_VERSION
	.align		4
        /*0000*/ 	.byte	0x04, 0x37
        /*0002*/ 	.short	(.L_8 - .L_7)
.L_7:
        /*0004*/ 	.word	0x00000082


	//----- nvinfo : EIATTR_SPARSE_MMA_MASK
	.align		4
.L_8:
        /*0008*/ 	.byte	0x03, 0x50
        /*000a*/ 	.short	0x0000


	//----- nvinfo : EIATTR_MAXREG_COUNT
	.align		4
        /*000c*/ 	.byte	0x03, 0x1b
        /*000e*/ 	.short	0x00ff


	//----- nvinfo : EIATTR_EXTERNS
	.align		4
        /*0010*/ 	.byte	0x04, 0x0f
        /*0012*/ 	.short	(.L_10 - .L_9)


	//   ....[0]....
	.align		4
.L_9:
        /*0014*/ 	.word	index@(vprintf)


	//----- nvinfo : EIATTR_MERCURY_ISA_VERSION
	.align		4
.L_10:
        /*0018*/ 	.byte	0x03, 0x5f
        /*001a*/ 	.short	0x0101


	//----- nvinfo : EIATTR_VRC_CTA_INIT_COUNT
	.align		4
        /*001c*/ 	.byte	0x02, 0x4a
	.zero		1
	.zero		1


	//----- nvinfo : EIATTR_SYSCALL_OFFSETS
	.align		4
        /*0020*/ 	.byte	0x04, 0x46
        /*0022*/ 	.short	(.L_12 - .L_11)


	//   ....[0]....
.L_11:
        /*0024*/ 	.word	0x000000e0


	//----- nvinfo : EIATTR_EXIT_INSTR_OFFSETS
	.align		4
.L_12:
        /*0028*/ 	.byte	0x04, 0x1c
        /*002a*/ 	.short	(.L_14 - .L_13)


	//   ....[0]....
.L_13:
        /*002c*/ 	.word	0x000000f0


	//----- nvinfo : EIATTR_SW_WAR
	.align		4
.L_14:
        /*0030*/ 	.byte	0x04, 0x36
        /*0032*/ 	.short	(.L_16 - .L_15)
.L_15:
        /*0034*/ 	.word	0x00000008
.L_16:


//--------------------- .nv.callgraph             --------------------------
	.section	.nv.callgraph,"",@"SHT_CUDA_CALLGRAPH"
	.align	4
	.sectionentsize	8
	.align		4
        /*0000*/ 	.word	0x00000000
	.align		4
        /*0004*/ 	.word	0xffffffff
	.align		4
        /*0008*/ 	.word	index@(_Z6kernelv)
	.align		4
        /*000c*/ 	.word	index@(vprintf)
	.align		4
        /*0010*/ 	.word	0x00000000
	.align		4
        /*0014*/ 	.word	0xfffffffe
	.align		4
        /*0018*/ 	.word	0x00000000
	.align		4
        /*001c*/ 	.word	0xfffffffd
	.align		4
        /*0020*/ 	.word	0x00000000
	.align		4
        /*0024*/ 	.word	0xfffffffc


//--------------------- .nv.constant4             --------------------------
	.section	.nv.constant4,"a",@progbits
	.align	8
	.align		8
.nv.constant4:
        /*0000*/ 	.dword	vprintf
	.align		8
        /*0008*/ 	.dword	$str


//--------------------- .text._Z6kernelv          --------------------------
	.section	.text._Z6kernelv,"ax",@progbits
	.align	128
        .global         _Z6kernelv
        .type           _Z6kernelv,@function
        .size           _Z6kernelv,(.L_x_2 - _Z6kernelv)
        .other          _Z6kernelv,@"STO_CUDA_ENTRY STV_DEFAULT"
_Z6kernelv:
.text._Z6kernelv:
[----:B------:R-:W0:Y:S01]  /*0000*/  LDC R1, c[0x0][0x37c] ;  /* 0x0000df00ff017b82 */ /* 0x000e220000000800 */
[----:B------:R-:W1:Y:S01]  /*0010*/  S2R R8, SR_CTAID.X ;  /* 0x0000000000087919 */ /* 0x000e620000002500 */
[----:B0-----:R-:W-:Y:S01]  /*0020*/  VIADD R1, R1, 0xfffffff8 ;  /* 0xfffffff801017836 */ /* 0x001fe20000000000 */
[----:B------:R-:W-:Y:S01]  /*0030*/  MOV R0, 0x0 ;  /* 0x0000000000007802 */ /* 0x000fe20000000f00 */
[----:B------:R-:W0:Y:S04]  /*0040*/  LDCU UR4, c[0x0][0x2f8] ;  /* 0x00005f00ff0477ac */ /* 0x000e280008000800 */
[----:B------:R2:W3:Y:S01]  /*0050*/  LDC.64 R2, c[0x4][R0] ;  /* 0x0100000000027b82 */ /* 0x0004e20000000a00 */
[----:B------:R-:W4:Y:S01]  /*0060*/  LDCU.64 UR6, c[0x4][0x8] ;  /* 0x01000100ff0677ac */ /* 0x000f220008000a00 */
[----:B------:R-:W5:Y:S01]  /*0070*/  LDCU UR5, c[0x0][0x2fc] ;  /* 0x00005f80ff0577ac */ /* 0x000f620008000800 */
[----:B0-----:R-:W-:Y:S01]  /*0080*/  IADD3 R6, P0, PT, R1, UR4, RZ ;  /* 0x0000000401067c10 */ /* 0x001fe2000ff1e0ff */
[----:B----4-:R-:W-:Y:S01]  /*0090*/  IMAD.U32 R4, RZ, RZ, UR6 ;  /* 0x00000006ff047e24 */ /* 0x010fe2000f8e00ff */
[----:B------:R-:W-:-:S03]  /*00a0*/  MOV R5, UR7 ;  /* 0x0000000700057c02 */ /* 0x000fc60008000f00 */
[----:B-----5:R-:W-:Y:S01]  /*00b0*/  IMAD.X R7, RZ, RZ, UR5, P0 ;  /* 0x00000005ff077e24 */ /* 0x020fe200080e06ff */
[----:B-1----:R2:W-:Y:S07]  /*00c0*/  STL [R1], R8 ;  /* 0x0000000801007387 */ /* 0x0025ee0000100800 */
[----:B------:R-:W-:-:S07]  /*00d0*/  LEPC R20, `(.L_x_0) ;  /* 0x000000001014794e */ /* 0x000fce0000000000 */
[----:B--23--:R-:W-:Y:S05]  /*00e0*/  CALL.ABS.NOINC R2 ;  /* 0x0000000002007343 */ /* 0x00cfea0003c00000 */
.L_x_0:
[----:B------:R-:W-:Y:S05]  /*00f0*/  EXIT ;  /* 0x000000000000794d */ /* 0x000fea0003800000 */
.L_x_1:
[----:B------:R-:W-:-:S00]  /*0100*/  BRA `(.L_x_1) ;  /* 0xfffffffc00fc7947 */ /* 0x000fc0000383ffff */
[----:B------:R-:W-:-:S00]  /*0110*/  NOP ;  /* 0x0000000000007918 */ /* 0x000fc00000000000 */
        /* <DEDUP_REMOVED lines=14> */
.L_x_2:


//--------------------- .nv.global.init           --------------------------
	.section	.nv.global.init,"aw",@progbits
.nv.global.init:
	.type		$str,@object
	.size		$str,(.L_0 - $str)
$str:
        /*0000*/ 	.byte	0x42, 0x6c, 0x6f, 0x63, 0x6b, 0x20, 0x6e, 0x75, 0x6d, 0x62, 0x65, 0x72, 0x20, 0x25, 0x64, 0x0a
        /*0010*/ 	.byte	0x00
.L_0:


//--------------------- .nv.shared.reserved.0     --------------------------
	.section	.nv.shared.reserved.0,"aw",@nobits
	.weak		__nv_reservedSMEM_offset_0_alias
	.size		__nv_reservedSMEM_offset_0_alias, 0, 64
	.other		__nv_reservedSMEM_offset_0_alias,@"STO_CUDA_RESERVED_SHARED STV_DEFAULT"
__nv_reservedSMEM_offset_0_alias:
	.zero		0
	.zero		64


//--------------------- .nv.constant0._Z6kernelv  --------------------------
	.section	.nv.constant0._Z6kernelv,"a",@progbits
	.sectionflags	@""
	.align	4
.nv.constant0._Z6kernelv:
	.zero		896


//--------------------- SYMBOLS --------------------------

	.type		.nv.reservedSmem.offset0,@object
	.size		.nv.reservedSmem.offset0,0x4
	.type		vprintf,@function
